//
// Generated by NVIDIA NVVM Compiler
//
// Compiler Build ID: CL-36424714
// Cuda compilation tools, release 13.0, V13.0.88
// Based on NVVM 20.0.0
//

.version 9.0
.target sm_100
.address_size 64

	// .globl	_Z11read_kernelPKiPi

.visible .entry _Z11read_kernelPKiPi(
	.param .u64 .ptr .align 1 _Z11read_kernelPKiPi_param_0,
	.param .u64 .ptr .align 1 _Z11read_kernelPKiPi_param_1
)
{
	.reg .pred 	%p<2>;
	.reg .b32 	%r<5>;
	.reg .b64 	%rd<5>;

	ld.param.u64 	%rd1, [_Z11read_kernelPKiPi_param_0];
	ld.param.u64 	%rd2, [_Z11read_kernelPKiPi_param_1];
	mov.u32 	%r1, %tid.x;
	mov.u32 	%r2, %ctaid.x;
	or.b32  	%r3, %r1, %r2;
	setp.ne.s32 	%p1, %r3, 0;
	@%p1 bra 	$L__BB0_2;
	cvta.to.global.u64 	%rd3, %rd1;
	cvta.to.global.u64 	%rd4, %rd2;
	ld.global.u32 	%r4, [%rd3];
	st.global.u32 	[%rd4], %r4;
$L__BB0_2:
	ret;

}


// ===== COMPILED SASS (sm_100) =====

	.target	sm_100

	.elftype	@"ET_EXEC"


//--------------------- .note.nv.tkinfo           --------------------------
	.section	.note.nv.tkinfo,"",@"SHT_NOTE"
	.sectionflags	@"SHF_NOTE_NV_TKINFO"
	.tkinfo
        /*0018*/ 	.word	0x00000002
        /*0030*/ 	.string	""
        /*0030*/ 	.string	"ptxas"
        /*0030*/ 	.string	"Cuda compilation tools, release 13.0, V13.0.88"
        /*0030*/ 	.string	"Build cuda_13.0.r13.0/compiler.36424714_0"
        /*0030*/ 	.string	"-arch sm_100 -m 64 "



//--------------------- .note.nv.cuinfo           --------------------------
	.section	.note.nv.cuinfo,"",@"SHT_NOTE"
	.sectionflags	@"SHF_NOTE_NV_CUINFO"
        /*0018*/ 	.short	0x0002
        /*001a*/ 	.short	0x0064
        /*001c*/ 	.short	0x0082
	.zero		2


//--------------------- .nv.info                  --------------------------
	.section	.nv.info,"",@"SHT_CUDA_INFO"
	.align	4


	//----- nvinfo : EIATTR_REGCOUNT
	.align		4
        /*0000*/ 	.byte	0x04, 0x2f
        /*0002*/ 	.short	(.L_1 - .L_0)
	.align		4
.L_0:
        /*0004*/ 	.word	index@(_Z11read_kernelPKiPi)
        /*0008*/ 	.word	0x00000008


	//----- nvinfo : EIATTR_FRAME_SIZE
	.align		4
.L_1:
        /*000c*/ 	.byte	0x04, 0x11
        /*000e*/ 	.short	(.L_3 - .L_2)
	.align		4
.L_2:
        /*0010*/ 	.word	index@(_Z11read_kernelPKiPi)
        /*0014*/ 	.word	0x00000000


	//----- nvinfo : EIATTR_MIN_STACK_SIZE
	.align		4
.L_3:
        /*0018*/ 	.byte	0x04, 0x12
        /*001a*/ 	.short	(.L_5 - .L_4)
	.align		4
.L_4:
        /*001c*/ 	.word	index@(_Z11read_kernelPKiPi)
        /*0020*/ 	.word	0x00000000
.L_5:


//--------------------- .nv.compat                --------------------------
	.section	.nv.compat,"",@"SHT_CUDA_COMPAT_INFO"
	.align	4
        /*0000*/ 	.byte	0x02, 0x09, 0x00, 0x00, 0x02, 0x02, 0x01, 0x00, 0x02, 0x05, 0x05, 0x00, 0x03, 0x07, 0x01, 0x01
        /*0010*/ 	.byte	0x02, 0x03, 0x00, 0x00, 0x02, 0x06, 0x01, 0x00, 0x04, 0x0b, 0x08, 0x00, 0x09, 0x00, 0x00, 0x00
        /*0020*/ 	.byte	0x00, 0x00, 0x00, 0x00


//--------------------- .nv.info._Z11read_kernelPKiPi --------------------------
	.section	.nv.info._Z11read_kernelPKiPi,"",@"SHT_CUDA_INFO"
	.sectionflags	@""
	.align	4


	//----- nvinfo : EIATTR_CUDA_API_VERSION
	.align		4
        /*0000*/ 	.byte	0x04, 0x37
        /*0002*/ 	.short	(.L_7 - .L_6)
.L_6:
        /*0004*/ 	.word	0x00000082


	//----- nvinfo : EIATTR_KPARAM_INFO
	.align		4
.L_7:
        /*0008*/ 	.byte	0x04, 0x17
        /*000a*/ 	.short	(.L_9 - .L_8)
.L_8:
        /*000c*/ 	.word	0x00000000
        /*0010*/ 	.short	0x0001
        /*0012*/ 	.short	0x0008
        /*0014*/ 	.byte	0x00, 0xf5, 0x21, 0x00


	//----- nvinfo : EIATTR_KPARAM_INFO
	.align		4
.L_9:
        /*0018*/ 	.byte	0x04, 0x17
        /*001a*/ 	.short	(.L_11 - .L_10)
.L_10:
        /*001c*/ 	.word	0x00000000
        /*0020*/ 	.short	0x0000
        /*0022*/ 	.short	0x0000
        /*0024*/ 	.byte	0x00, 0xf5, 0x21, 0x00


	//----- nvinfo : EIATTR_SPARSE_MMA_MASK
	.align		4
.L_11:
        /*0028*/ 	.byte	0x03, 0x50
        /*002a*/ 	.short	0x0000


	//----- nvinfo : EIATTR_MAXREG_COUNT
	.align		4
        /*002c*/ 	.byte	0x03, 0x1b
        /*002e*/ 	.short	0x00ff


	//----- nvinfo : EIATTR_MERCURY_ISA_VERSION
	.align		4
        /*0030*/ 	.byte	0x03, 0x5f
        /*0032*/ 	.short	0x0101


	//----- nvinfo : EIATTR_VRC_CTA_INIT_COUNT
	.align		4
        /*0034*/ 	.byte	0x02, 0x4a
	.zero		1
	.zero		1


	//----- nvinfo : EIATTR_EXIT_INSTR_OFFSETS
	.align		4
        /*0038*/ 	.byte	0x04, 0x1c
        /*003a*/ 	.short	(.L_13 - .L_12)


	//   ....[0]....
.L_12:
        /*003c*/ 	.word	0x00000040


	//   ....[1]....
        /*0040*/ 	.word	0x000000a0


	//----- nvinfo : EIATTR_CBANK_PARAM_SIZE
	.align		4
.L_13:
        /*0044*/ 	.byte	0x03, 0x19
        /*0046*/ 	.short	0x0010


	//----- nvinfo : EIATTR_PARAM_CBANK
	.align		4
        /*0048*/ 	.byte	0x04, 0x0a
        /*004a*/ 	.short	(.L_15 - .L_14)
	.align		4
.L_14:
        /*004c*/ 	.word	index@(.nv.constant0._Z11read_kernelPKiPi)
        /*0050*/ 	.short	0x0380
        /*0052*/ 	.short	0x0010


	//----- nvinfo : EIATTR_SW_WAR
	.align		4
.L_15:
        /*0054*/ 	.byte	0x04, 0x36
        /*0056*/ 	.short	(.L_17 - .L_16)
.L_16:
        /*0058*/ 	.word	0x00000008
.L_17:


//--------------------- .nv.callgraph             --------------------------
	.section	.nv.callgraph,"",@"SHT_CUDA_CALLGRAPH"
	.align	4
	.sectionentsize	8
	.align		4
        /*0000*/ 	.word	0x00000000
	.align		4
        /*0004*/ 	.word	0xffffffff
	.align		4
        /*0008*/ 	.word	0x00000000
	.align		4
        /*000c*/ 	.word	0xfffffffe
	.align		4
        /*0010*/ 	.word	0x00000000
	.align		4
        /*0014*/ 	.word	0xfffffffd
	.align		4
        /*0018*/ 	.word	0x00000000
	.align		4
        /*001c*/ 	.word	0xfffffffc


//--------------------- .text._Z11read_kernelPKiPi --------------------------
	.section	.text._Z11read_kernelPKiPi,"ax",@progbits
	.align	128
        .global         _Z11read_kernelPKiPi
        .type           _Z11read_kernelPKiPi,@function
        .size           _Z11read_kernelPKiPi,(.L_x_1 - _Z11read_kernelPKiPi)
        .other          _Z11read_kernelPKiPi,@"STO_CUDA_ENTRY STV_DEFAULT"
_Z11read_kernelPKiPi:
.text._Z11read_kernelPKiPi:
[----:B------:R-:W-:Y:S01]  /*0000*/  LDC R1, c[0x0][0x37c] ;  /* 0x0000df00ff017b82 */ /* 0x000fe20000000800 */
[----:B------:R-:W0:Y:S07]  /*0010*/  S2R R0, SR_TID.X ;  /* 0x0000000000007919 */ /* 0x000e2e0000002100 */
[----:B------:R-:W0:Y:S02]  /*0020*/  S2UR UR4, SR_CTAID.X ;  /* 0x00000000000479c3 */ /* 0x000e240000002500 */
[----:B0-----:R-:W-:-:S13]  /*0030*/  LOP3.LUT P0, RZ, R0, UR4, RZ, 0xfc, !PT ;  /* 0x0000000400ff7c12 */ /* 0x001fda000f80fcff */
[----:B------:R-:W-:Y:S05]  /*0040*/  @P0 EXIT ;  /* 0x000000000000094d */ /* 0x000fea0003800000 */
[----:B------:R-:W0:Y:S01]  /*0050*/  LDC.64 R2, c[0x0][0x380] ;  /* 0x0000e000ff027b82 */ /* 0x000e220000000a00 */
[----:B------:R-:W0:Y:S02]  /*0060*/  LDCU.64 UR4, c[0x0][0x358] ;  /* 0x00006b00ff0477ac */ /* 0x000e240008000a00 */
[----:B0-----:R-:W2:Y:S05]  /*0070*/  LDG.E R3, desc[UR4][R2.64] ;  /* 0x0000000402037981 */ /* 0x001eaa000c1e1900 */
[----:B------:R-:W2:Y:S02]  /*0080*/  LDC.64 R4, c[0x0][0x388] ;  /* 0x0000e200ff047b82 */ /* 0x000ea40000000a00 */
[----:B--2---:R-:W-:Y:S01]  /*0090*/  STG.E desc[UR4][R4.64], R3 ;  /* 0x0000000304007986 */ /* 0x004fe2000c101904 */
[----:B------:R-:W-:Y:S05]  /*00a0*/  EXIT ;  /* 0x000000000000794d */ /* 0x000fea0003800000 */
.L_x_0:
[----:B------:R-:W-:-:S00]  /*00b0*/  BRA `(.L_x_0) ;  /* 0xfffffffc00fc7947 */ /* 0x000fc0000383ffff */
[----:B------:R-:W-:-:S00]  /*00c0*/  NOP ;  /* 0x0000000000007918 */ /* 0x000fc00000000000 */
        /* <DEDUP_REMOVED lines=11> */
.L_x_1:


//--------------------- .nv.shared.reserved.0     --------------------------
	.section	.nv.shared.reserved.0,"aw",@nobits
	.weak		__nv_reservedSMEM_offset_0_alias
	.size		__nv_reservedSMEM_offset_0_alias, 0, 64
	.other		__nv_reservedSMEM_offset_0_alias,@"STO_CUDA_RESERVED_SHARED STV_DEFAULT"
__nv_reservedSMEM_offset_0_alias:
	.zero		0
	.zero		64


//--------------------- .nv.constant0._Z11read_kernelPKiPi --------------------------
	.section	.nv.constant0._Z11read_kernelPKiPi,"a",@progbits
	.sectionflags	@""
	.align	4
.nv.constant0._Z11read_kernelPKiPi:
	.zero		912


//--------------------- SYMBOLS --------------------------

	.type		.nv.reservedSmem.offset0,@object
	.size		.nv.reservedSmem.offset0,0x4
